//
// Generated by NVIDIA NVVM Compiler
//
// Compiler Build ID: CL-36424714
// Cuda compilation tools, release 13.0, V13.0.88
// Based on NVVM 20.0.0
//

.version 9.0
.target sm_100
.address_size 64

	// .globl	_Z10kernel_gpuPcS_Pi
// _ZZ10kernel_gpuPcS_PiE10last_score has been demoted
// _ZZ10kernel_gpuPcS_PiE9pre_score has been demoted

.visible .entry _Z10kernel_gpuPcS_Pi(
	.param .u64 .ptr .align 1 _Z10kernel_gpuPcS_Pi_param_0,
	.param .u64 .ptr .align 1 _Z10kernel_gpuPcS_Pi_param_1,
	.param .u64 .ptr .align 1 _Z10kernel_gpuPcS_Pi_param_2
)
{
	.reg .pred 	%p<19>;
	.reg .b32 	%r<67>;
	.reg .b64 	%rd<5>;
	// demoted variable
	.shared .align 4 .b8 _ZZ10kernel_gpuPcS_PiE10last_score[2052];
	// demoted variable
	.shared .align 4 .b8 _ZZ10kernel_gpuPcS_PiE9pre_score[2052];
	ld.param.u64 	%rd1, [_Z10kernel_gpuPcS_Pi_param_2];
	mov.u32 	%r1, %tid.x;
	shl.b32 	%r12, %r1, 2;
	mov.u32 	%r13, _ZZ10kernel_gpuPcS_PiE9pre_score;
	add.s32 	%r2, %r13, %r12;
	mov.b32 	%r14, 0;
	st.shared.u32 	[%r2], %r14;
	mov.u32 	%r15, _ZZ10kernel_gpuPcS_PiE10last_score;
	add.s32 	%r3, %r15, %r12;
	st.shared.u32 	[%r3], %r14;
	setp.ne.s32 	%p1, %r1, 1;
	@%p1 bra 	$L__BB0_2;
	mov.b32 	%r16, 0;
	st.shared.u32 	[_ZZ10kernel_gpuPcS_PiE9pre_score+2052], %r16;
	st.shared.u32 	[_ZZ10kernel_gpuPcS_PiE10last_score+2052], %r16;
$L__BB0_2:
	bar.sync 	0;
	mov.b32 	%r66, 0;
$L__BB0_3:
	add.s32 	%r5, %r66, 1;
	setp.gt.u32 	%p2, %r1, %r5;
	@%p2 bra 	$L__BB0_7;
	setp.ne.s32 	%p3, %r1, 0;
	ld.shared.u32 	%r18, [%r2];
	ld.shared.u32 	%r19, [%r3];
	setp.lt.s32 	%p4, %r18, %r19;
	add.s32 	%r20, %r18, -1;
	add.s32 	%r21, %r19, -2;
	selp.b32 	%r22, %r21, %r20, %p4;
	ld.shared.u32 	%r23, [%r3+4];
	max.s32 	%r24, %r23, 2;
	add.s32 	%r25, %r24, -2;
	max.s32 	%r6, %r22, %r25;
	st.shared.u32 	[%r2], %r19;
	@%p3 bra 	$L__BB0_6;
	ld.shared.u32 	%r26, [_ZZ10kernel_gpuPcS_PiE10last_score+2052];
	st.shared.u32 	[_ZZ10kernel_gpuPcS_PiE9pre_score+2052], %r26;
$L__BB0_6:
	setp.lt.u32 	%p5, %r5, 513;
	selp.b32 	%r27, 4, 0, %p5;
	add.s32 	%r28, %r3, %r27;
	st.shared.u32 	[%r28], %r6;
$L__BB0_7:
	bar.sync 	0;
	add.s32 	%r29, %r5, 1;
	setp.gt.u32 	%p6, %r1, %r29;
	@%p6 bra 	$L__BB0_11;
	setp.ne.s32 	%p7, %r1, 0;
	ld.shared.u32 	%r30, [%r2];
	ld.shared.u32 	%r31, [%r3];
	setp.lt.s32 	%p8, %r30, %r31;
	add.s32 	%r32, %r30, -1;
	add.s32 	%r33, %r31, -2;
	selp.b32 	%r34, %r33, %r32, %p8;
	ld.shared.u32 	%r35, [%r3+4];
	max.s32 	%r36, %r35, 2;
	add.s32 	%r37, %r36, -2;
	max.s32 	%r7, %r34, %r37;
	st.shared.u32 	[%r2], %r31;
	@%p7 bra 	$L__BB0_10;
	ld.shared.u32 	%r38, [_ZZ10kernel_gpuPcS_PiE10last_score+2052];
	st.shared.u32 	[_ZZ10kernel_gpuPcS_PiE9pre_score+2052], %r38;
$L__BB0_10:
	setp.lt.u32 	%p9, %r5, 512;
	selp.b32 	%r39, 4, 0, %p9;
	add.s32 	%r40, %r3, %r39;
	st.shared.u32 	[%r40], %r7;
$L__BB0_11:
	bar.sync 	0;
	add.s32 	%r8, %r5, 2;
	setp.gt.u32 	%p10, %r1, %r8;
	@%p10 bra 	$L__BB0_15;
	setp.ne.s32 	%p11, %r1, 0;
	ld.shared.u32 	%r41, [%r2];
	ld.shared.u32 	%r42, [%r3];
	setp.lt.s32 	%p12, %r41, %r42;
	add.s32 	%r43, %r41, -1;
	add.s32 	%r44, %r42, -2;
	selp.b32 	%r45, %r44, %r43, %p12;
	ld.shared.u32 	%r46, [%r3+4];
	max.s32 	%r47, %r46, 2;
	add.s32 	%r48, %r47, -2;
	max.s32 	%r9, %r45, %r48;
	st.shared.u32 	[%r2], %r42;
	@%p11 bra 	$L__BB0_14;
	ld.shared.u32 	%r49, [_ZZ10kernel_gpuPcS_PiE10last_score+2052];
	st.shared.u32 	[_ZZ10kernel_gpuPcS_PiE9pre_score+2052], %r49;
$L__BB0_14:
	setp.lt.u32 	%p13, %r5, 511;
	selp.b32 	%r50, 4, 0, %p13;
	add.s32 	%r51, %r3, %r50;
	st.shared.u32 	[%r51], %r9;
$L__BB0_15:
	bar.sync 	0;
	setp.eq.s32 	%p14, %r8, 1023;
	@%p14 bra 	$L__BB0_21;
	add.s32 	%r52, %r5, 3;
	setp.gt.u32 	%p15, %r1, %r52;
	@%p15 bra 	$L__BB0_20;
	setp.ne.s32 	%p16, %r1, 0;
	ld.shared.u32 	%r53, [%r2];
	ld.shared.u32 	%r54, [%r3];
	setp.lt.s32 	%p17, %r53, %r54;
	add.s32 	%r55, %r53, -1;
	add.s32 	%r56, %r54, -2;
	selp.b32 	%r57, %r56, %r55, %p17;
	ld.shared.u32 	%r58, [%r3+4];
	max.s32 	%r59, %r58, 2;
	add.s32 	%r60, %r59, -2;
	max.s32 	%r10, %r57, %r60;
	st.shared.u32 	[%r2], %r54;
	@%p16 bra 	$L__BB0_19;
	ld.shared.u32 	%r61, [_ZZ10kernel_gpuPcS_PiE10last_score+2052];
	st.shared.u32 	[_ZZ10kernel_gpuPcS_PiE9pre_score+2052], %r61;
$L__BB0_19:
	setp.lt.u32 	%p18, %r5, 510;
	selp.b32 	%r62, 4, 0, %p18;
	add.s32 	%r63, %r3, %r62;
	st.shared.u32 	[%r63], %r10;
$L__BB0_20:
	bar.sync 	0;
	add.s32 	%r66, %r66, 4;
	bra.uni 	$L__BB0_3;
$L__BB0_21:
	cvta.to.global.u64 	%rd2, %rd1;
	ld.shared.u32 	%r64, [_ZZ10kernel_gpuPcS_PiE10last_score];
	mov.u32 	%r65, %ctaid.x;
	mul.wide.u32 	%rd3, %r65, 4;
	add.s64 	%rd4, %rd2, %rd3;
	st.global.u32 	[%rd4], %r64;
	ret;

}


// ===== COMPILED SASS (sm_100) =====

	.target	sm_100

	.elftype	@"ET_EXEC"


//--------------------- .note.nv.tkinfo           --------------------------
	.section	.note.nv.tkinfo,"",@"SHT_NOTE"
	.sectionflags	@"SHF_NOTE_NV_TKINFO"
	.tkinfo
        /*0018*/ 	.word	0x00000002
        /*0030*/ 	.string	""
        /*0030*/ 	.string	"ptxas"
        /*0030*/ 	.string	"Cuda compilation tools, release 13.0, V13.0.88"
        /*0030*/ 	.string	"Build cuda_13.0.r13.0/compiler.36424714_0"
        /*0030*/ 	.string	"-arch sm_100 -m 64 "



//--------------------- .note.nv.cuinfo           --------------------------
	.section	.note.nv.cuinfo,"",@"SHT_NOTE"
	.sectionflags	@"SHF_NOTE_NV_CUINFO"
        /*0018*/ 	.short	0x0002
        /*001a*/ 	.short	0x0064
        /*001c*/ 	.short	0x0082
	.zero		2


//--------------------- .nv.info                  --------------------------
	.section	.nv.info,"",@"SHT_CUDA_INFO"
	.align	4


	//----- nvinfo : EIATTR_REGCOUNT
	.align		4
        /*0000*/ 	.byte	0x04, 0x2f
        /*0002*/ 	.short	(.L_1 - .L_0)
	.align		4
.L_0:
        /*0004*/ 	.word	index@(_Z10kernel_gpuPcS_Pi)
        /*0008*/ 	.word	0x00000012


	//----- nvinfo : EIATTR_FRAME_SIZE
	.align		4
.L_1:
        /*000c*/ 	.byte	0x04, 0x11
        /*000e*/ 	.short	(.L_3 - .L_2)
	.align		4
.L_2:
        /*0010*/ 	.word	index@(_Z10kernel_gpuPcS_Pi)
        /*0014*/ 	.word	0x00000000


	//----- nvinfo : EIATTR_MIN_STACK_SIZE
	.align		4
.L_3:
        /*0018*/ 	.byte	0x04, 0x12
        /*001a*/ 	.short	(.L_5 - .L_4)
	.align		4
.L_4:
        /*001c*/ 	.word	index@(_Z10kernel_gpuPcS_Pi)
        /*0020*/ 	.word	0x00000000
.L_5:


//--------------------- .nv.compat                --------------------------
	.section	.nv.compat,"",@"SHT_CUDA_COMPAT_INFO"
	.align	4
        /*0000*/ 	.byte	0x02, 0x09, 0x00, 0x00, 0x02, 0x02, 0x01, 0x00, 0x02, 0x05, 0x05, 0x00, 0x03, 0x07, 0x01, 0x01
        /*0010*/ 	.byte	0x02, 0x03, 0x00, 0x00, 0x02, 0x06, 0x01, 0x00, 0x04, 0x0b, 0x08, 0x00, 0x09, 0x00, 0x00, 0x00
        /*0020*/ 	.byte	0x00, 0x00, 0x00, 0x00


//--------------------- .nv.info._Z10kernel_gpuPcS_Pi --------------------------
	.section	.nv.info._Z10kernel_gpuPcS_Pi,"",@"SHT_CUDA_INFO"
	.sectionflags	@""
	.align	4


	//----- nvinfo : EIATTR_CUDA_API_VERSION
	.align		4
        /*0000*/ 	.byte	0x04, 0x37
        /*0002*/ 	.short	(.L_7 - .L_6)
.L_6:
        /*0004*/ 	.word	0x00000082


	//----- nvinfo : EIATTR_KPARAM_INFO
	.align		4
.L_7:
        /*0008*/ 	.byte	0x04, 0x17
        /*000a*/ 	.short	(.L_9 - .L_8)
.L_8:
        /*000c*/ 	.word	0x00000000
        /*0010*/ 	.short	0x0002
        /*0012*/ 	.short	0x0010
        /*0014*/ 	.byte	0x00, 0xf5, 0x21, 0x00


	//----- nvinfo : EIATTR_KPARAM_INFO
	.align		4
.L_9:
        /*0018*/ 	.byte	0x04, 0x17
        /*001a*/ 	.short	(.L_11 - .L_10)
.L_10:
        /*001c*/ 	.word	0x00000000
        /*0020*/ 	.short	0x0001
        /*0022*/ 	.short	0x0008
        /*0024*/ 	.byte	0x00, 0xf5, 0x21, 0x00


	//----- nvinfo : EIATTR_KPARAM_INFO
	.align		4
.L_11:
        /*0028*/ 	.byte	0x04, 0x17
        /*002a*/ 	.short	(.L_13 - .L_12)
.L_12:
        /*002c*/ 	.word	0x00000000
        /*0030*/ 	.short	0x0000
        /*0032*/ 	.short	0x0000
        /*0034*/ 	.byte	0x00, 0xf5, 0x21, 0x00


	//----- nvinfo : EIATTR_SPARSE_MMA_MASK
	.align		4
.L_13:
        /*0038*/ 	.byte	0x03, 0x50
        /*003a*/ 	.short	0x0000


	//----- nvinfo : EIATTR_MAXREG_COUNT
	.align		4
        /*003c*/ 	.byte	0x03, 0x1b
        /*003e*/ 	.short	0x00ff


	//----- nvinfo : EIATTR_NUM_BARRIERS
	.align		4
        /*0040*/ 	.byte	0x02, 0x4c
        /*0042*/ 	.byte	0x01
	.zero		1


	//----- nvinfo : EIATTR_MERCURY_ISA_VERSION
	.align		4
        /*0044*/ 	.byte	0x03, 0x5f
        /*0046*/ 	.short	0x0101


	//----- nvinfo : EIATTR_VRC_CTA_INIT_COUNT
	.align		4
        /*0048*/ 	.byte	0x02, 0x4a
	.zero		1
	.zero		1


	//----- nvinfo : EIATTR_EXIT_INSTR_OFFSETS
	.align		4
        /*004c*/ 	.byte	0x04, 0x1c
        /*004e*/ 	.short	(.L_15 - .L_14)


	//   ....[0]....
.L_14:
        /*0050*/ 	.word	0x00000800


	//----- nvinfo : EIATTR_CRS_STACK_SIZE
	.align		4
.L_15:
        /*0054*/ 	.byte	0x04, 0x1e
        /*0056*/ 	.short	(.L_17 - .L_16)
.L_16:
        /*0058*/ 	.word	0x00000000


	//----- nvinfo : EIATTR_CBANK_PARAM_SIZE
	.align		4
.L_17:
        /*005c*/ 	.byte	0x03, 0x19
        /*005e*/ 	.short	0x0018


	//----- nvinfo : EIATTR_PARAM_CBANK
	.align		4
        /*0060*/ 	.byte	0x04, 0x0a
        /*0062*/ 	.short	(.L_19 - .L_18)
	.align		4
.L_18:
        /*0064*/ 	.word	index@(.nv.constant0._Z10kernel_gpuPcS_Pi)
        /*0068*/ 	.short	0x0380
        /*006a*/ 	.short	0x0018


	//----- nvinfo : EIATTR_SW_WAR
	.align		4
.L_19:
        /*006c*/ 	.byte	0x04, 0x36
        /*006e*/ 	.short	(.L_21 - .L_20)
.L_20:
        /*0070*/ 	.word	0x00000008
.L_21:


//--------------------- .nv.callgraph             --------------------------
	.section	.nv.callgraph,"",@"SHT_CUDA_CALLGRAPH"
	.align	4
	.sectionentsize	8
	.align		4
        /*0000*/ 	.word	0x00000000
	.align		4
        /*0004*/ 	.word	0xffffffff
	.align		4
        /*0008*/ 	.word	0x00000000
	.align		4
        /*000c*/ 	.word	0xfffffffe
	.align		4
        /*0010*/ 	.word	0x00000000
	.align		4
        /*0014*/ 	.word	0xfffffffd
	.align		4
        /*0018*/ 	.word	0x00000000
	.align		4
        /*001c*/ 	.word	0xfffffffc


//--------------------- .text._Z10kernel_gpuPcS_Pi --------------------------
	.section	.text._Z10kernel_gpuPcS_Pi,"ax",@progbits
	.align	128
        .global         _Z10kernel_gpuPcS_Pi
        .type           _Z10kernel_gpuPcS_Pi,@function
        .size           _Z10kernel_gpuPcS_Pi,(.L_x_11 - _Z10kernel_gpuPcS_Pi)
        .other          _Z10kernel_gpuPcS_Pi,@"STO_CUDA_ENTRY STV_DEFAULT"
_Z10kernel_gpuPcS_Pi:
.text._Z10kernel_gpuPcS_Pi:
[----:B------:R-:W-:Y:S01]  /*0000*/  LDC R1, c[0x0][0x37c] ;  /* 0x0000df00ff017b82 */ /* 0x000fe20000000800 */
[----:B------:R-:W0:Y:S07]  /*0010*/  S2R R0, SR_TID.X ;  /* 0x0000000000007919 */ /* 0x000e2e0000002100 */
[----:B------:R-:W1:Y:S01]  /*0020*/  S2UR UR6, SR_CgaCtaId ;  /* 0x00000000000679c3 */ /* 0x000e620000008800 */
[----:B------:R-:W-:Y:S01]  /*0030*/  UMOV UR4, 0x400 ;  /* 0x0000040000047882 */ /* 0x000fe20000000000 */
[----:B------:R-:W-:Y:S01]  /*0040*/  IMAD.MOV.U32 R4, RZ, RZ, RZ ;  /* 0x000000ffff047224 */ /* 0x000fe200078e00ff */
[----:B------:R-:W-:-:S04]  /*0050*/  UIADD3 UR5, UPT, UPT, UR4, 0x804, URZ ;  /* 0x0000080404057890 */ /* 0x000fc8000fffe0ff */
[----:B-1----:R-:W-:Y:S02]  /*0060*/  ULEA UR5, UR6, UR5, 0x18 ;  /* 0x0000000506057291 */ /* 0x002fe4000f8ec0ff */
[----:B------:R-:W-:Y:S01]  /*0070*/  ULEA UR4, UR6, UR4, 0x18 ;  /* 0x0000000406047291 */ /* 0x000fe2000f8ec0ff */
[----:B------:R-:W1:Y:S01]  /*0080*/  LDCU.64 UR6, c[0x0][0x358] ;  /* 0x00006b00ff0677ac */ /* 0x000e620008000a00 */
[C---:B0-----:R-:W-:Y:S02]  /*0090*/  ISETP.NE.AND P0, PT, R0.reuse, 0x1, PT ;  /* 0x000000010000780c */ /* 0x041fe40003f05270 */
[C---:B------:R-:W-:Y:S02]  /*00a0*/  LEA R2, R0.reuse, UR5, 0x2 ;  /* 0x0000000500027c11 */ /* 0x040fe4000f8e10ff */
[----:B------:R-:W-:-:S03]  /*00b0*/  LEA R3, R0, UR4, 0x2 ;  /* 0x0000000400037c11 */ /* 0x000fc6000f8e10ff */
[----:B------:R0:W-:Y:S04]  /*00c0*/  STS [R2], RZ ;  /* 0x000000ff02007388 */ /* 0x0001e80000000800 */
[----:B------:R0:W-:Y:S04]  /*00d0*/  STS [R3], RZ ;  /* 0x000000ff03007388 */ /* 0x0001e80000000800 */
[----:B------:R-:W-:Y:S04]  /*00e0*/  @!P0 STS [UR4+0x1008], RZ ;  /* 0x001008ffff008988 */ /* 0x000fe80008000804 */
[----:B------:R-:W-:Y:S01]  /*00f0*/  @!P0 STS [UR4+0x804], RZ ;  /* 0x000804ffff008988 */ /* 0x000fe20008000804 */
[----:B01----:R-:W-:Y:S06]  /*0100*/  BAR.SYNC.DEFER_BLOCKING 0x0 ;  /* 0x0000000000007b1d */ /* 0x003fec0000010000 */
.L_x_9:
[C---:B---3--:R-:W-:Y:S01]  /*0110*/  VIADD R5, R4.reuse, 0x1 ;  /* 0x0000000104057836 */ /* 0x048fe20000000000 */
[----:B------:R-:W-:Y:S01]  /*0120*/  BSSY.RECONVERGENT B0, `(.L_x_0) ;  /* 0x000001a000007945 */ /* 0x000fe20003800200 */
[C---:B------:R-:W-:Y:S02]  /*0130*/  VIADD R9, R4.reuse, 0x2 ;  /* 0x0000000204097836 */ /* 0x040fe40000000000 */
[----:B------:R-:W-:Y:S01]  /*0140*/  VIADD R7, R4, 0x3 ;  /* 0x0000000304077836 */ /* 0x000fe20000000000 */
[C---:B------:R-:W-:Y:S02]  /*0150*/  ISETP.GT.U32.AND P2, PT, R0.reuse, R5, PT ;  /* 0x000000050000720c */ /* 0x040fe40003f44070 */
[C---:B------:R-:W-:Y:S02]  /*0160*/  ISETP.GT.U32.AND P0, PT, R0.reuse, R9, PT ;  /* 0x000000090000720c */ /* 0x040fe40003f04070 */
[----:B------:R-:W-:-:S09]  /*0170*/  ISETP.GT.U32.AND P1, PT, R0, R7, PT ;  /* 0x000000070000720c */ /* 0x000fd20003f24070 */
[----:B012---:R-:W-:Y:S05]  /*0180*/  @P2 BRA `(.L_x_1) ;  /* 0x00000000004c2947 */ /* 0x007fea0003800000 */
[----:B------:R-:W-:Y:S01]  /*0190*/  ISETP.NE.AND P3, PT, R0, RZ, PT ;  /* 0x000000ff0000720c */ /* 0x000fe20003f65270 */
[----:B------:R-:W0:Y:S01]  /*01a0*/  LDS R9, [R3] ;  /* 0x0000000003097984 */ /* 0x000e220000000800 */
[----:B------:R-:W-:Y:S01]  /*01b0*/  ISETP.GE.U32.AND P4, PT, R5, 0x201, PT ;  /* 0x000002010500780c */ /* 0x000fe20003f86070 */
[----:B------:R-:W-:Y:S02]  /*01c0*/  VIADD R13, R3, 0x4 ;  /* 0x00000004030d7836 */ /* 0x000fe40000000000 */
[----:B------:R-:W1:Y:S04]  /*01d0*/  LDS R6, [R2] ;  /* 0x0000000002067984 */ /* 0x000e680000000800 */
[----:B------:R-:W2:Y:S04]  /*01e0*/  LDS R8, [R3+0x4] ;  /* 0x0000040003087984 */ /* 0x000ea80000000800 */
[----:B------:R-:W3:Y:S01]  /*01f0*/  @!P3 S2R R11, SR_CgaCtaId ;  /* 0x00000000000bb919 */ /* 0x000ee20000008800 */
[----:B------:R-:W-:Y:S01]  /*0200*/  @!P3 MOV R10, 0x400 ;  /* 0x00000400000ab802 */ /* 0x000fe20000000f00 */
[----:B------:R-:W-:Y:S01]  /*0210*/  @P4 IMAD.MOV R13, RZ, RZ, R3 ;  /* 0x000000ffff0d4224 */ /* 0x000fe200078e0203 */
[----:B0-----:R-:W-:Y:S02]  /*0220*/  STS [R2], R9 ;  /* 0x0000000902007388 */ /* 0x001fe40000000800 */
[----:B---3--:R-:W-:-:S02]  /*0230*/  @!P3 LEA R15, R11, R10, 0x18 ;  /* 0x0000000a0b0fb211 */ /* 0x008fc400078ec0ff */
[C---:B-1----:R-:W-:Y:S01]  /*0240*/  ISETP.GE.AND P2, PT, R6.reuse, R9, PT ;  /* 0x000000090600720c */ /* 0x042fe20003f46270 */
[----:B------:R-:W-:Y:S01]  /*0250*/  VIADD R6, R6, 0xffffffff ;  /* 0xffffffff06067836 */ /* 0x000fe20000000000 */
[----:B--2---:R-:W-:Y:S01]  /*0260*/  VIMNMX R11, PT, PT, R8, 0x2, !PT ;  /* 0x00000002080b7848 */ /* 0x004fe20007fe0100 */
[----:B------:R-:W0:Y:S10]  /*0270*/  @!P3 LDS R10, [R15+0x804] ;  /* 0x000804000f0ab984 */ /* 0x000e340000000800 */
[----:B------:R-:W-:-:S05]  /*0280*/  @!P2 VIADD R6, R9, 0xfffffffe ;  /* 0xfffffffe0906a836 */ /* 0x000fca0000000000 */
[----:B------:R-:W-:Y:S01]  /*0290*/  VIADDMNMX R6, R11, 0xfffffffe, R6, !PT ;  /* 0xfffffffe0b067846 */ /* 0x000fe20007800106 */
[----:B0-----:R0:W-:Y:S04]  /*02a0*/  @!P3 STS [R15+0x1008], R10 ;  /* 0x0010080a0f00b388 */ /* 0x0011e80000000800 */
[----:B------:R0:W-:Y:S02]  /*02b0*/  STS [R13], R6 ;  /* 0x000000060d007388 */ /* 0x0001e40000000800 */
.L_x_1:
[----:B------:R-:W-:Y:S05]  /*02c0*/  BSYNC.RECONVERGENT B0 ;  /* 0x0000000000007941 */ /* 0x000fea0003800200 */
.L_x_0:
[----:B------:R-:W-:Y:S06]  /*02d0*/  BAR.SYNC.DEFER_BLOCKING 0x0 ;  /* 0x0000000000007b1d */ /* 0x000fec0000010000 */
[----:B------:R-:W-:Y:S04]  /*02e0*/  BSSY.RECONVERGENT B0, `(.L_x_2) ;  /* 0x0000015000007945 */ /* 0x000fe80003800200 */
[----:B------:R-:W-:Y:S05]  /*02f0*/  @P0 BRA `(.L_x_3) ;  /* 0x00000000004c0947 */ /* 0x000fea0003800000 */
[----:B------:R-:W-:Y:S01]  /*0300*/  ISETP.NE.AND P3, PT, R0, RZ, PT ;  /* 0x000000ff0000720c */ /* 0x000fe20003f65270 */
[----:B------:R-:W1:Y:S01]  /*0310*/  LDS R9, [R3] ;  /* 0x0000000003097984 */ /* 0x000e620000000800 */
[----:B------:R-:W-:Y:S01]  /*0320*/  ISETP.GE.U32.AND P2, PT, R5, 0x200, PT ;  /* 0x000002000500780c */ /* 0x000fe20003f46070 */
[----:B0-----:R-:W-:Y:S02]  /*0330*/  VIADD R13, R3, 0x4 ;  /* 0x00000004030d7836 */ /* 0x001fe40000000000 */
[----:B------:R-:W0:Y:S04]  /*0340*/  LDS R6, [R2] ;  /* 0x0000000002067984 */ /* 0x000e280000000800 */
[----:B------:R-:W2:Y:S04]  /*0350*/  LDS R8, [R3+0x4] ;  /* 0x0000040003087984 */ /* 0x000ea80000000800 */
[----:B------:R-:W3:Y:S01]  /*0360*/  @!P3 S2R R11, SR_CgaCtaId ;  /* 0x00000000000bb919 */ /* 0x000ee20000008800 */
[----:B------:R-:W-:Y:S01]  /*0370*/  @!P3 MOV R10, 0x400 ;  /* 0x00000400000ab802 */ /* 0x000fe20000000f00 */
[----:B------:R-:W-:Y:S01]  /*0380*/  @P2 IMAD.MOV R13, RZ, RZ, R3 ;  /* 0x000000ffff0d2224 */ /* 0x000fe200078e0203 */
[----:B-1----:R-:W-:Y:S02]  /*0390*/  STS [R2], R9 ;  /* 0x0000000902007388 */ /* 0x002fe40000000800 */
[----:B---3--:R-:W-:-:S02]  /*03a0*/  @!P3 LEA R15, R11, R10, 0x18 ;  /* 0x0000000a0b0fb211 */ /* 0x008fc400078ec0ff */
[C---:B0-----:R-:W-:Y:S01]  /*03b0*/  ISETP.GE.AND P0, PT, R6.reuse, R9, PT ;  /* 0x000000090600720c */ /* 0x041fe20003f06270 */
[----:B------:R-:W-:Y:S01]  /*03c0*/  VIADD R6, R6, 0xffffffff ;  /* 0xffffffff06067836 */ /* 0x000fe20000000000 */
[----:B--2---:R-:W-:Y:S01]  /*03d0*/  VIMNMX R11, PT, PT, R8, 0x2, !PT ;  /* 0x00000002080b7848 */ /* 0x004fe20007fe0100 */
[----:B------:R-:W0:Y:S10]  /*03e0*/  @!P3 LDS R10, [R15+0x804] ;  /* 0x000804000f0ab984 */ /* 0x000e340000000800 */
[----:B------:R-:W-:-:S05]  /*03f0*/  @!P0 VIADD R6, R9, 0xfffffffe ;  /* 0xfffffffe09068836 */ /* 0x000fca0000000000 */
[----:B------:R-:W-:Y:S01]  /*0400*/  VIADDMNMX R6, R11, 0xfffffffe, R6, !PT ;  /* 0xfffffffe0b067846 */ /* 0x000fe20007800106 */
[----:B0-----:R1:W-:Y:S04]  /*0410*/  @!P3 STS [R15+0x1008], R10 ;  /* 0x0010080a0f00b388 */ /* 0x0013e80000000800 */
[----:B------:R1:W-:Y:S02]  /*0420*/  STS [R13], R6 ;  /* 0x000000060d007388 */ /* 0x0003e40000000800 */
.L_x_3:
[----:B------:R-:W-:Y:S05]  /*0430*/  BSYNC.RECONVERGENT B0 ;  /* 0x0000000000007941 */ /* 0x000fea0003800200 */
.L_x_2:
[----:B------:R-:W-:Y:S06]  /*0440*/  BAR.SYNC.DEFER_BLOCKING 0x0 ;  /* 0x0000000000007b1d */ /* 0x000fec0000010000 */
[----:B------:R-:W-:Y:S04]  /*0450*/  BSSY.RECONVERGENT B0, `(.L_x_4) ;  /* 0x0000015000007945 */ /* 0x000fe80003800200 */
[----:B------:R-:W-:Y:S05]  /*0460*/  @P1 BRA `(.L_x_5) ;  /* 0x00000000004c1947 */ /* 0x000fea0003800000 */
[----:B------:R-:W-:Y:S01]  /*0470*/  ISETP.NE.AND P2, PT, R0, RZ, PT ;  /* 0x000000ff0000720c */ /* 0x000fe20003f45270 */
[----:B------:R-:W2:Y:S01]  /*0480*/  LDS R9, [R3] ;  /* 0x0000000003097984 */ /* 0x000ea20000000800 */
[----:B------:R-:W-:Y:S01]  /*0490*/  ISETP.GE.U32.AND P1, PT, R5, 0x1ff, PT ;  /* 0x000001ff0500780c */ /* 0x000fe20003f26070 */
[----:B01----:R-:W-:Y:S02]  /*04a0*/  VIADD R13, R3, 0x4 ;  /* 0x00000004030d7836 */ /* 0x003fe40000000000 */
[----:B------:R-:W0:Y:S04]  /*04b0*/  LDS R6, [R2] ;  /* 0x0000000002067984 */ /* 0x000e280000000800 */
[----:B------:R-:W1:Y:S04]  /*04c0*/  LDS R8, [R3+0x4] ;  /* 0x0000040003087984 */ /* 0x000e680000000800 */
[----:B------:R-:W3:Y:S01]  /*04d0*/  @!P2 S2R R11, SR_CgaCtaId ;  /* 0x00000000000ba919 */ /* 0x000ee20000008800 */
[----:B------:R-:W-:Y:S01]  /*04e0*/  @!P2 MOV R10, 0x400 ;  /* 0x00000400000aa802 */ /* 0x000fe20000000f00 */
[----:B------:R-:W-:Y:S01]  /*04f0*/  @P1 IMAD.MOV R13, RZ, RZ, R3 ;  /* 0x000000ffff0d1224 */ /* 0x000fe200078e0203 */
[----:B--2---:R-:W-:Y:S02]  /*0500*/  STS [R2], R9 ;  /* 0x0000000902007388 */ /* 0x004fe40000000800 */
[----:B---3--:R-:W-:-:S02]  /*0510*/  @!P2 LEA R15, R11, R10, 0x18 ;  /* 0x0000000a0b0fa211 */ /* 0x008fc400078ec0ff */
[C---:B0-----:R-:W-:Y:S01]  /*0520*/  ISETP.GE.AND P0, PT, R6.reuse, R9, PT ;  /* 0x000000090600720c */ /* 0x041fe20003f06270 */
[----:B------:R-:W-:Y:S01]  /*0530*/  VIADD R6, R6, 0xffffffff ;  /* 0xffffffff06067836 */ /* 0x000fe20000000000 */
[----:B-1----:R-:W-:Y:S01]  /*0540*/  VIMNMX R11, PT, PT, R8, 0x2, !PT ;  /* 0x00000002080b7848 */ /* 0x002fe20007fe0100 */
[----:B------:R-:W0:Y:S10]  /*0550*/  @!P2 LDS R10, [R15+0x804] ;  /* 0x000804000f0aa984 */ /* 0x000e340000000800 */
[----:B------:R-:W-:-:S05]  /*0560*/  @!P0 VIADD R6, R9, 0xfffffffe ;  /* 0xfffffffe09068836 */ /* 0x000fca0000000000 */
[----:B------:R-:W-:Y:S01]  /*0570*/  VIADDMNMX R6, R11, 0xfffffffe, R6, !PT ;  /* 0xfffffffe0b067846 */ /* 0x000fe20007800106 */
[----:B0-----:R2:W-:Y:S04]  /*0580*/  @!P2 STS [R15+0x1008], R10 ;  /* 0x0010080a0f00a388 */ /* 0x0015e80000000800 */
[----:B------:R2:W-:Y:S02]  /*0590*/  STS [R13], R6 ;  /* 0x000000060d007388 */ /* 0x0005e40000000800 */
.L_x_5:
[----:B------:R-:W-:Y:S05]  /*05a0*/  BSYNC.RECONVERGENT B0 ;  /* 0x0000000000007941 */ /* 0x000fea0003800200 */
.L_x_4:
[----:B------:R-:W-:Y:S01]  /*05b0*/  BAR.SYNC.DEFER_BLOCKING 0x0 ;  /* 0x0000000000007b1d */ /* 0x000fe20000010000 */
[----:B------:R-:W-:-:S13]  /*05c0*/  ISETP.NE.AND P0, PT, R7, 0x3ff, PT ;  /* 0x000003ff0700780c */ /* 0x000fda0003f05270 */
[----:B------:R-:W-:Y:S05]  /*05d0*/  @!P0 BRA `(.L_x_6) ;  /* 0x0000000000688947 */ /* 0x000fea0003800000 */
[----:B------:R-:W-:Y:S01]  /*05e0*/  VIADD R4, R4, 0x4 ;  /* 0x0000000404047836 */ /* 0x000fe20000000000 */
[----:B------:R-:W-:Y:S04]  /*05f0*/  BSSY.RECONVERGENT B0, `(.L_x_7) ;  /* 0x0000016000007945 */ /* 0x000fe80003800200 */
[----:B------:R-:W-:-:S13]  /*0600*/  ISETP.GT.U32.AND P0, PT, R0, R4, PT ;  /* 0x000000040000720c */ /* 0x000fda0003f04070 */
[----:B------:R-:W-:Y:S05]  /*0610*/  @P0 BRA `(.L_x_8) ;  /* 0x00000000004c0947 */ /* 0x000fea0003800000 */
[----:B------:R-:W-:Y:S01]  /*0620*/  ISETP.NE.AND P2, PT, R0, RZ, PT ;  /* 0x000000ff0000720c */ /* 0x000fe20003f45270 */
[----:B------:R-:W3:Y:S01]  /*0630*/  LDS R7, [R3] ;  /* 0x0000000003077984 */ /* 0x000ee20000000800 */
[----:B------:R-:W-:-:S03]  /*0640*/  ISETP.GE.U32.AND P1, PT, R5, 0x1fe, PT ;  /* 0x000001fe0500780c */ /* 0x000fc60003f26070 */
[----:B012---:R-:W0:Y:S04]  /*0650*/  LDS R6, [R2] ;  /* 0x0000000002067984 */ /* 0x007e280000000800 */
[----:B------:R-:W1:Y:S04]  /*0660*/  LDS R8, [R3+0x4] ;  /* 0x0000040003087984 */ /* 0x000e680000000800 */
[----:B------:R-:W2:Y:S01]  /*0670*/  @!P2 S2R R10, SR_CgaCtaId ;  /* 0x00000000000aa919 */ /* 0x000ea20000008800 */
[----:B------:R-:W-:Y:S01]  /*0680*/  @!P2 MOV R9, 0x400 ;  /* 0x000004000009a802 */ /* 0x000fe20000000f00 */
[----:B---3--:R-:W-:Y:S03]  /*0690*/  STS [R2], R7 ;  /* 0x0000000702007388 */ /* 0x008fe60000000800 */
[----:B--2---:R-:W-:Y:S01]  /*06a0*/  @!P2 LEA R12, R10, R9, 0x18 ;  /* 0x000000090a0ca211 */ /* 0x004fe200078ec0ff */
[----:B------:R-:W-:Y:S01]  /*06b0*/  VIADD R10, R3, 0x4 ;  /* 0x00000004030a7836 */ /* 0x000fe20000000000 */
[C---:B0-----:R-:W-:Y:S01]  /*06c0*/  ISETP.GE.AND P0, PT, R6.reuse, R7, PT ;  /* 0x000000070600720c */ /* 0x041fe20003f06270 */
[----:B------:R-:W-:Y:S01]  /*06d0*/  VIADD R6, R6, 0xffffffff ;  /* 0xffffffff06067836 */ /* 0x000fe20000000000 */
[----:B-1----:R-:W-:Y:S01]  /*06e0*/  VIMNMX R5, PT, PT, R8, 0x2, !PT ;  /* 0x0000000208057848 */ /* 0x002fe20007fe0100 */
[----:B------:R-:W0:Y:S01]  /*06f0*/  @!P2 LDS R9, [R12+0x804] ;  /* 0x000804000c09a984 */ /* 0x000e220000000800 */
[----:B------:R-:W-:-:S09]  /*0700*/  @P1 IMAD.MOV R10, RZ, RZ, R3 ;  /* 0x000000ffff0a1224 */ /* 0x000fd200078e0203 */
[----:B------:R-:W-:-:S05]  /*0710*/  @!P0 VIADD R6, R7, 0xfffffffe ;  /* 0xfffffffe07068836 */ /* 0x000fca0000000000 */
[----:B------:R-:W-:Y:S01]  /*0720*/  VIADDMNMX R5, R5, 0xfffffffe, R6, !PT ;  /* 0xfffffffe05057846 */ /* 0x000fe20007800106 */
[----:B0-----:R3:W-:Y:S04]  /*0730*/  @!P2 STS [R12+0x1008], R9 ;  /* 0x001008090c00a388 */ /* 0x0017e80000000800 */
[----:B------:R3:W-:Y:S02]  /*0740*/  STS [R10], R5 ;  /* 0x000000050a007388 */ /* 0x0007e40000000800 */
.L_x_8:
[----:B------:R-:W-:Y:S05]  /*0750*/  BSYNC.RECONVERGENT B0 ;  /* 0x0000000000007941 */ /* 0x000fea0003800200 */
.L_x_7:
[----:B------:R-:W-:Y:S06]  /*0760*/  BAR.SYNC.DEFER_BLOCKING 0x0 ;  /* 0x0000000000007b1d */ /* 0x000fec0000010000 */
[----:B------:R-:W-:Y:S05]  /*0770*/  BRA `(.L_x_9) ;  /* 0xfffffff800647947 */ /* 0x000fea000383ffff */
.L_x_6:
[----:B------:R-:W3:Y:S01]  /*0780*/  S2UR UR5, SR_CgaCtaId ;  /* 0x00000000000579c3 */ /* 0x000ee20000008800 */
[----:B------:R-:W-:Y:S01]  /*0790*/  UMOV UR4, 0x400 ;  /* 0x0000040000047882 */ /* 0x000fe20000000000 */
[----:B------:R-:W4:Y:S06]  /*07a0*/  S2R R7, SR_CTAID.X ;  /* 0x0000000000077919 */ /* 0x000f2c0000002500 */
[----:B------:R-:W4:Y:S01]  /*07b0*/  LDC.64 R2, c[0x0][0x390] ;  /* 0x0000e400ff027b82 */ /* 0x000f220000000a00 */
[----:B---3--:R-:W-:-:S09]  /*07c0*/  ULEA UR4, UR5, UR4, 0x18 ;  /* 0x0000000405047291 */ /* 0x008fd2000f8ec0ff */
[----:B------:R-:W3:Y:S01]  /*07d0*/  LDS R5, [UR4] ;  /* 0x00000004ff057984 */ /* 0x000ee20008000800 */
[----:B----4-:R-:W-:-:S05]  /*07e0*/  IMAD.WIDE.U32 R2, R7, 0x4, R2 ;  /* 0x0000000407027825 */ /* 0x010fca00078e0002 */
[----:B---3--:R-:W-:Y:S01]  /*07f0*/  STG.E desc[UR6][R2.64], R5 ;  /* 0x0000000502007986 */ /* 0x008fe2000c101906 */
[----:B------:R-:W-:Y:S05]  /*0800*/  EXIT ;  /* 0x000000000000794d */ /* 0x000fea0003800000 */
.L_x_10:
[----:B------:R-:W-:-:S00]  /*0810*/  BRA `(.L_x_10) ;  /* 0xfffffffc00fc7947 */ /* 0x000fc0000383ffff */
[----:B------:R-:W-:-:S00]  /*0820*/  NOP ;  /* 0x0000000000007918 */ /* 0x000fc00000000000 */
        /* <DEDUP_REMOVED lines=13> */
.L_x_11:


//--------------------- .nv.shared._Z10kernel_gpuPcS_Pi --------------------------
	.section	.nv.shared._Z10kernel_gpuPcS_Pi,"aw",@nobits
	.sectionflags	@""
	.align	4
.nv.shared._Z10kernel_gpuPcS_Pi:
	.zero		5128


//--------------------- .nv.shared.reserved.0     --------------------------
	.section	.nv.shared.reserved.0,"aw",@nobits
	.weak		__nv_reservedSMEM_offset_0_alias
	.size		__nv_reservedSMEM_offset_0_alias, 0, 64
	.other		__nv_reservedSMEM_offset_0_alias,@"STO_CUDA_RESERVED_SHARED STV_DEFAULT"
__nv_reservedSMEM_offset_0_alias:
	.zero		0
	.zero		64


//--------------------- .nv.constant0._Z10kernel_gpuPcS_Pi --------------------------
	.section	.nv.constant0._Z10kernel_gpuPcS_Pi,"a",@progbits
	.sectionflags	@""
	.align	4
.nv.constant0._Z10kernel_gpuPcS_Pi:
	.zero		920


//--------------------- SYMBOLS --------------------------

	.type		.nv.reservedSmem.offset0,@object
	.size		.nv.reservedSmem.offset0,0x4
	.type		.nv.reservedSmem.cap,@object
	.size		.nv.reservedSmem.cap,0x4
